	.headerflags	@"EF_CUDA_TEXMODE_UNIFIED EF_CUDA_64BIT_ADDRESS EF_CUDA_ACCELERATORS EF_CUDA_SM90 EF_CUDA_VIRTUAL_SM(EF_CUDA_SM90)"
	.elftype	@"ET_EXEC"


//--------------------- .nv.info                  --------------------------
	.section	.nv.info,"",@"SHT_CUDA_INFO"
	.align	4


	//----- nvinfo : EIATTR_REGCOUNT
	.align		4
        /*0000*/ 	.byte	0x04, 0x2f
        /*0002*/ 	.short	(.L_3 - .L_2)
	.align		4
.L_2:
        /*0004*/ 	.word	index@(triton_poi_fused__native_batch_norm_legit_no_training_add_relu_13)
        /*0008*/ 	.word	0x00000020


	//----- nvinfo : EIATTR_MIN_STACK_SIZE
	.align		4
.L_3:
        /*000c*/ 	.byte	0x04, 0x12
        /*000e*/ 	.short	(.L_5 - .L_4)
	.align		4
.L_4:
        /*0010*/ 	.word	index@(triton_poi_fused__native_batch_norm_legit_no_training_add_relu_13)
        /*0014*/ 	.word	0x00000000


	//----- nvinfo : EIATTR_FRAME_SIZE
	.align		4
.L_5:
        /*0018*/ 	.byte	0x04, 0x11
        /*001a*/ 	.short	(.L_7 - .L_6)
	.align		4
.L_6:
        /*001c*/ 	.word	index@(triton_poi_fused__native_batch_norm_legit_no_training_add_relu_13)
        /*0020*/ 	.word	0x00000000


	//----- nvinfo : EIATTR_MIN_STACK_SIZE
	.align		4
.L_7:
        /*0024*/ 	.byte	0x04, 0x12
        /*0026*/ 	.short	(.L_9 - .L_8)
	.align		4
.L_8:
        /*0028*/ 	.word	index@(triton_poi_fused__native_batch_norm_legit_no_training_add_relu_13)
        /*002c*/ 	.word	0x00000000
.L_9:


//--------------------- .nv.info.triton_poi_fused__native_batch_norm_legit_no_training_add_relu_13 --------------------------
	.section	.nv.info.triton_poi_fused__native_batch_norm_legit_no_training_add_relu_13,"",@"SHT_CUDA_INFO"
	.sectionflags	@""
	.align	4


	//----- nvinfo : EIATTR_CUDA_API_VERSION
	.align		4
        /*0000*/ 	.byte	0x04, 0x37
        /*0002*/ 	.short	(.L_11 - .L_10)
.L_10:
        /*0004*/ 	.word	0x0000007c


	//----- nvinfo : EIATTR_KPARAM_INFO
	.align		4
.L_11:
        /*0008*/ 	.byte	0x04, 0x17
        /*000a*/ 	.short	(.L_13 - .L_12)
.L_12:
        /*000c*/ 	.word	0x00000000
        /*0010*/ 	.short	0x0008
        /*0012*/ 	.short	0x003c
        /*0014*/ 	.byte	0x00, 0xf0, 0x11, 0x00


	//----- nvinfo : EIATTR_KPARAM_INFO
	.align		4
.L_13:
        /*0018*/ 	.byte	0x04, 0x17
        /*001a*/ 	.short	(.L_15 - .L_14)
.L_14:
        /*001c*/ 	.word	0x00000000
        /*0020*/ 	.short	0x0007
        /*0022*/ 	.short	0x0038
        /*0024*/ 	.byte	0x00, 0xf0, 0x11, 0x00


	//----- nvinfo : EIATTR_KPARAM_INFO
	.align		4
.L_15:
        /*0028*/ 	.byte	0x04, 0x17
        /*002a*/ 	.short	(.L_17 - .L_16)
.L_16:
        /*002c*/ 	.word	0x00000000
        /*0030*/ 	.short	0x0006
        /*0032*/ 	.short	0x0030
        /*0034*/ 	.byte	0x00, 0xf4, 0x21, 0x00


	//----- nvinfo : EIATTR_KPARAM_INFO
	.align		4
.L_17:
        /*0038*/ 	.byte	0x04, 0x17
        /*003a*/ 	.short	(.L_19 - .L_18)
.L_18:
        /*003c*/ 	.word	0x00000000
        /*0040*/ 	.short	0x0005
        /*0042*/ 	.short	0x0028
        /*0044*/ 	.byte	0x00, 0xf4, 0x21, 0x00


	//----- nvinfo : EIATTR_KPARAM_INFO
	.align		4
.L_19:
        /*0048*/ 	.byte	0x04, 0x17
        /*004a*/ 	.short	(.L_21 - .L_20)
.L_20:
        /*004c*/ 	.word	0x00000000
        /*0050*/ 	.short	0x0004
        /*0052*/ 	.short	0x0020
        /*0054*/ 	.byte	0x00, 0xf4, 0x21, 0x00


	//----- nvinfo : EIATTR_KPARAM_INFO
	.align		4
.L_21:
        /*0058*/ 	.byte	0x04, 0x17
        /*005a*/ 	.short	(.L_23 - .L_22)
.L_22:
        /*005c*/ 	.word	0x00000000
        /*0060*/ 	.short	0x0003
        /*0062*/ 	.short	0x0018
        /*0064*/ 	.byte	0x00, 0xf4, 0x21, 0x00


	//----- nvinfo : EIATTR_KPARAM_INFO
	.align		4
.L_23:
        /*0068*/ 	.byte	0x04, 0x17
        /*006a*/ 	.short	(.L_25 - .L_24)
.L_24:
        /*006c*/ 	.word	0x00000000
        /*0070*/ 	.short	0x0002
        /*0072*/ 	.short	0x0010
        /*0074*/ 	.byte	0x00, 0xf4, 0x21, 0x00


	//----- nvinfo : EIATTR_KPARAM_INFO
	.align		4
.L_25:
        /*0078*/ 	.byte	0x04, 0x17
        /*007a*/ 	.short	(.L_27 - .L_26)
.L_26:
        /*007c*/ 	.word	0x00000000
        /*0080*/ 	.short	0x0001
        /*0082*/ 	.short	0x0008
        /*0084*/ 	.byte	0x00, 0xf4, 0x21, 0x00


	//----- nvinfo : EIATTR_KPARAM_INFO
	.align		4
.L_27:
        /*0088*/ 	.byte	0x04, 0x17
        /*008a*/ 	.short	(.L_29 - .L_28)
.L_28:
        /*008c*/ 	.word	0x00000000
        /*0090*/ 	.short	0x0000
        /*0092*/ 	.short	0x0000
        /*0094*/ 	.byte	0x00, 0xf4, 0x21, 0x00


	//----- nvinfo : EIATTR_SPARSE_MMA_MASK
	.align		4
.L_29:
        /*0098*/ 	.byte	0x03, 0x50
        /*009a*/ 	.short	0x0000


	//----- nvinfo : EIATTR_MAXREG_COUNT
	.align		4
        /*009c*/ 	.byte	0x03, 0x1b
        /*009e*/ 	.short	0x00ff


	//----- nvinfo : EIATTR_EXIT_INSTR_OFFSETS
	.align		4
        /*00a0*/ 	.byte	0x04, 0x1c
        /*00a2*/ 	.short	(.L_31 - .L_30)


	//   ....[0]....
.L_30:
        /*00a4*/ 	.word	0x00000850


	//   ....[1]....
        /*00a8*/ 	.word	0x00000960


	//----- nvinfo : EIATTR_REQNTID
	.align		4
.L_31:
        /*00ac*/ 	.byte	0x04, 0x10
        /*00ae*/ 	.short	(.L_33 - .L_32)
.L_32:
        /*00b0*/ 	.word	0x00000080
        /*00b4*/ 	.word	0x00000001
        /*00b8*/ 	.word	0x00000001


	//----- nvinfo : EIATTR_CBANK_PARAM_SIZE
	.align		4
.L_33:
        /*00bc*/ 	.byte	0x03, 0x19
        /*00be*/ 	.short	0x0040


	//----- nvinfo : EIATTR_PARAM_CBANK
	.align		4
        /*00c0*/ 	.byte	0x04, 0x0a
        /*00c2*/ 	.short	(.L_35 - .L_34)
	.align		4
.L_34:
        /*00c4*/ 	.word	index@(.nv.constant0.triton_poi_fused__native_batch_norm_legit_no_training_add_relu_13)
        /*00c8*/ 	.short	0x0210
        /*00ca*/ 	.short	0x0040


	//----- nvinfo : EIATTR_SW_WAR
	.align		4
.L_35:
        /*00cc*/ 	.byte	0x04, 0x36
        /*00ce*/ 	.short	(.L_37 - .L_36)
.L_36:
        /*00d0*/ 	.word	0x00000008
.L_37:


//--------------------- .nv.callgraph             --------------------------
	.section	.nv.callgraph,"",@"SHT_CUDA_CALLGRAPH"
	.align	4
	.sectionentsize	8
	.align		4
        /*0000*/ 	.word	0x00000000
	.align		4
        /*0004*/ 	.word	0xffffffff
	.align		4
        /*0008*/ 	.word	0x00000000
	.align		4
        /*000c*/ 	.word	0xfffffffe
	.align		4
        /*0010*/ 	.word	0x00000000
	.align		4
        /*0014*/ 	.word	0xfffffffd
	.align		4
        /*0018*/ 	.word	0x00000000
	.align		4
        /*001c*/ 	.word	0xfffffffc


//--------------------- .nv.constant4             --------------------------
	.section	.nv.constant4,"a",@progbits
	.align	8
	.align		8
.nv.constant4:
        /*0000*/ 	.dword	_$_str
	.align		8
        /*0008*/ 	.dword	_$_str_$_2


//--------------------- .text.triton_poi_fused__native_batch_norm_legit_no_training_add_relu_13 --------------------------
	.section	.text.triton_poi_fused__native_batch_norm_legit_no_training_add_relu_13,"ax",@progbits
	.sectionflags	@"SHF_BARRIERS=1"
	.align	128
        .global         triton_poi_fused__native_batch_norm_legit_no_training_add_relu_13
        .type           triton_poi_fused__native_batch_norm_legit_no_training_add_relu_13,@function
        .size           triton_poi_fused__native_batch_norm_legit_no_training_add_relu_13,(.L_x_1 - triton_poi_fused__native_batch_norm_legit_no_training_add_relu_13)
        .other          triton_poi_fused__native_batch_norm_legit_no_training_add_relu_13,@"STO_CUDA_ENTRY STV_DEFAULT"
triton_poi_fused__native_batch_norm_legit_no_training_add_relu_13:
.text.triton_poi_fused__native_batch_norm_legit_no_training_add_relu_13:
[----:B------:R-:W0:Y:S01]  /*0000*/  LDC R1, c[0x0][0x28] ;  /* 0x00000a00ff017b82 */ /* 0x000e220000000800 */
[----:B------:R-:W1:Y:S07]  /*0010*/  S2R R3, SR_CTAID.X ;  /* 0x0000000000037919 */ /* 0x000e6e0000002500 */
[----:B------:R-:W2:Y:S01]  /*0020*/  LDC.64 R12, c[0x0][0x220] ;  /* 0x00008800ff0c7b82 */ /* 0x000ea20000000a00 */
[----:B------:R-:W-:Y:S02]  /*0030*/  CS2R R4, SRZ ;  /* 0x0000000000047805 */ /* 0x000fe4000001ff00 */
[----:B------:R-:W-:Y:S01]  /*0040*/  CS2R R6, SRZ ;  /* 0x0000000000067805 */ /* 0x000fe2000001ff00 */
[----:B------:R-:W3:Y:S01]  /*0050*/  S2R R0, SR_TID.X ;  /* 0x0000000000007919 */ /* 0x000ee20000002100 */
[----:B------:R-:W-:-:S03]  /*0060*/  ULDC.64 UR6, c[0x0][0x208] ;  /* 0x0000820000067ab9 */ /* 0x000fc60000000a00 */
[----:B------:R-:W4:Y:S08]  /*0070*/  LDC.64 R20, c[0x0][0x218] ;  /* 0x00008600ff147b82 */ /* 0x000f300000000a00 */
[----:B------:R-:W5:Y:S01]  /*0080*/  LDC.64 R18, c[0x0][0x210] ;  /* 0x00008400ff127b82 */ /* 0x000f620000000a00 */
[----:B------:R-:W-:Y:S02]  /*0090*/  CS2R R10, SRZ ;  /* 0x00000000000a7805 */ /* 0x000fe4000001ff00 */
[----:B------:R-:W-:-:S05]  /*00a0*/  CS2R R14, SRZ ;  /* 0x00000000000e7805 */ /* 0x000fca000001ff00 */
[----:B------:R-:W5:Y:S01]  /*00b0*/  LDC.64 R24, c[0x0][0x228] ;  /* 0x00008a00ff187b82 */ /* 0x000f620000000a00 */
[----:B-1----:R-:W-:-:S07]  /*00c0*/  IMAD.SHL.U32 R3, R3, 0x40, RZ ;  /* 0x0000004003037824 */ /* 0x002fce00078e00ff */
[----:B------:R-:W1:Y:S01]  /*00d0*/  LDC.64 R26, c[0x0][0x230] ;  /* 0x00008c00ff1a7b82 */ /* 0x000e620000000a00 */
[----:B---3--:R-:W-:-:S05]  /*00e0*/  IMAD.SHL.U32 R2, R0, 0x4, RZ ;  /* 0x0000000400027824 */ /* 0x008fca00078e00ff */
[----:B------:R-:W-:Y:S02]  /*00f0*/  LOP3.LUT R17, R3, 0x3c, R2, 0xf8, !PT ;  /* 0x0000003c03117812 */ /* 0x000fe400078ef802 */
[----:B------:R-:W3:Y:S02]  /*0100*/  S2R R2, SR_CTAID.Y ;  /* 0x0000000000027919 */ /* 0x000ee40000002600 */
[C---:B------:R-:W-:Y:S01]  /*0110*/  ISETP.GE.AND P3, PT, R17.reuse, 0x40, PT ;  /* 0x000000401100780c */ /* 0x040fe20003f66270 */
[----:B--2---:R-:W-:-:S12]  /*0120*/  IMAD.WIDE R12, R17, 0x4, R12 ;  /* 0x00000004110c7825 */ /* 0x004fd800078e020c */
[----:B------:R2:W5:Y:S01]  /*0130*/  @!P3 LDG.E.EL.128 R4, desc[UR6][R12.64] ;  /* 0x000000060c04b981 */ /* 0x000562000c2e1d00 */
[----:B------:R-:W-:Y:S01]  /*0140*/  SHF.R.U32.HI R9, RZ, 0x4, R0 ;  /* 0x00000004ff097819 */ /* 0x000fe20000011600 */
[----:B----4-:R-:W-:-:S03]  /*0150*/  IMAD.WIDE R22, R17, 0x4, R20 ;  /* 0x0000000411167825 */ /* 0x010fc600078e0214 */
[----:B------:R-:W-:Y:S02]  /*0160*/  SGXT.U32 R9, R9, 0x3 ;  /* 0x000000030909781a */ /* 0x000fe40000000000 */
[----:B--2---:R-:W-:-:S06]  /*0170*/  CS2R R12, SRZ ;  /* 0x00000000000c7805 */ /* 0x004fcc000001ff00 */
[----:B------:R-:W2:Y:S01]  /*0180*/  @!P3 LDG.E.EL.128 R12, desc[UR6][R22.64] ;  /* 0x00000006160cb981 */ /* 0x000ea2000c2e1d00 */
[----:B---3--:R-:W-:-:S05]  /*0190*/  IMAD.SHL.U32 R8, R2, 0x8, RZ ;  /* 0x0000000802087824 */ /* 0x008fca00078e00ff */
[----:B------:R-:W-:Y:S02]  /*01a0*/  LOP3.LUT R16, R8, R9, RZ, 0xfc, !PT ;  /* 0x0000000908107212 */ /* 0x000fe400078efcff */
[----:B------:R-:W-:-:S03]  /*01b0*/  CS2R R8, SRZ ;  /* 0x0000000000087805 */ /* 0x000fc6000001ff00 */
[----:B------:R-:W-:-:S04]  /*01c0*/  IMAD R16, R16, 0x40, R17 ;  /* 0x0000004010107824 */ /* 0x000fc800078e0211 */
[----:B-----5:R-:W-:-:S05]  /*01d0*/  IMAD.WIDE R18, R16, 0x4, R18 ;  /* 0x0000000410127825 */ /* 0x020fca00078e0212 */
[----:B------:R3:W2:Y:S02]  /*01e0*/  @!P3 LDG.E.EL.128 R8, desc[UR6][R18.64] ;  /* 0x000000061208b981 */ /* 0x0006a4000c2e1d00 */
[----:B---3--:R-:W3:Y:S01]  /*01f0*/  LDC.64 R18, c[0x0][0x238] ;  /* 0x00008e00ff127b82 */ /* 0x008ee20000000a00 */
[----:B-1----:R-:W-:-:S04]  /*0200*/  IMAD.WIDE R26, R17, 0x4, R26 ;  /* 0x00000004111a7825 */ /* 0x002fc800078e021a */
[----:B------:R-:W-:Y:S01]  /*0210*/  FADD R4, R4, 9.9999997473787516356e-06 ;  /* 0x3727c5ac04047421 */ /* 0x000fe20000000000 */
[----:B------:R-:W-:Y:S01]  /*0220*/  FADD R5, R5, 9.9999997473787516356e-06 ;  /* 0x3727c5ac05057421 */ /* 0x000fe20000000000 */
[----:B------:R-:W-:Y:S02]  /*0230*/  FADD R6, R6, 9.9999997473787516356e-06 ;  /* 0x3727c5ac06067421 */ /* 0x000fe40000000000 */
[----:B------:R-:W1:Y:S08]  /*0240*/  MUFU.SQRT R21, R4 ;  /* 0x0000000400157308 */ /* 0x000e700000002000 */
[----:B------:R-:W4:Y:S08]  /*0250*/  MUFU.SQRT R29, R5 ;  /* 0x00000005001d7308 */ /* 0x000f300000002000 */
[----:B------:R-:W5:Y:S01]  /*0260*/  MUFU.SQRT R20, R6 ;  /* 0x0000000600147308 */ /* 0x000f620000002000 */
[----:B-1----:R-:W-:-:S02]  /*0270*/  FSETP.GT.AND P0, PT, R21, 8.50705917302346158658e+37, PT ;  /* 0x7e8000001500780b */ /* 0x002fc40003f04000 */
[----:B------:R-:W-:Y:S02]  /*0280*/  FSETP.GEU.AND P4, PT, R21, 1.175494350822287508e-38, PT ;  /* 0x008000001500780b */ /* 0x000fe40003f8e000 */
[C---:B----4-:R-:W-:Y:S02]  /*0290*/  FSETP.GT.AND P1, PT, R29.reuse, 8.50705917302346158658e+37, PT ;  /* 0x7e8000001d00780b */ /* 0x050fe40003f24000 */
[----:B------:R-:W-:Y:S02]  /*02a0*/  FSETP.GEU.AND P5, PT, R29, 1.175494350822287508e-38, PT ;  /* 0x008000001d00780b */ /* 0x000fe40003fae000 */
[C---:B0----5:R-:W-:Y:S02]  /*02b0*/  FSETP.GT.AND P2, PT, R20.reuse, 8.50705917302346158658e+37, PT ;  /* 0x7e8000001400780b */ /* 0x061fe40003f44000 */
[----:B------:R-:W-:-:S03]  /*02c0*/  FSETP.GEU.AND P6, PT, R20, 1.175494350822287508e-38, PT ;  /* 0x008000001400780b */ /* 0x000fc60003fce000 */
[----:B------:R-:W-:-:S04]  /*02d0*/  @P0 FMUL R21, R21, 0.25 ;  /* 0x3e80000015150820 */ /* 0x000fc80000400000 */
[----:B------:R-:W-:Y:S01]  /*02e0*/  @P1 FMUL R29, R29, 0.25 ;  /* 0x3e8000001d1d1820 */ /* 0x000fe20000400000 */
[----:B------:R-:W-:-:S03]  /*02f0*/  @!P4 FMUL R21, R21, 16777216 ;  /* 0x4b8000001515c820 */ /* 0x000fc60000400000 */
[----:B------:R-:W-:Y:S01]  /*0300*/  @!P5 FMUL R29, R29, 16777216 ;  /* 0x4b8000001d1dd820 */ /* 0x000fe20000400000 */
[----:B------:R-:W-:Y:S01]  /*0310*/  @P2 FMUL R20, R20, 0.25 ;  /* 0x3e80000014142820 */ /* 0x000fe20000400000 */
[----:B------:R-:W0:Y:S01]  /*0320*/  MUFU.RCP R22, R21 ;  /* 0x0000001500167308 */ /* 0x000e220000001000 */
[----:B------:R-:W-:Y:S02]  /*0330*/  IMAD.MOV.U32 R4, RZ, RZ, 0x3e800000 ;  /* 0x3e800000ff047424 */ /* 0x000fe400078e00ff */
[----:B------:R-:W-:Y:S01]  /*0340*/  @!P6 FMUL R20, R20, 16777216 ;  /* 0x4b8000001414e820 */ /* 0x000fe20000400000 */
[----:B--2---:R-:W-:-:S04]  /*0350*/  FADD R6, -R14, R10 ;  /* 0x0000000a0e067221 */ /* 0x004fc80000000100 */
[----:B------:R-:W1:Y:S01]  /*0360*/  MUFU.RCP R23, R29 ;  /* 0x0000001d00177308 */ /* 0x000e620000001000 */
[----:B------:R-:W-:Y:S01]  /*0370*/  FADD R5, -R15, R11 ;  /* 0x0000000b0f057221 */ /* 0x000fe20000000100 */
[C---:B------:R-:W-:Y:S02]  /*0380*/  FSEL R11, R4.reuse, 1, P0 ;  /* 0x3f800000040b7808 */ /* 0x040fe40000000000 */
[----:B------:R-:W-:-:S04]  /*0390*/  FSEL R28, R4, 1, P1 ;  /* 0x3f800000041c7808 */ /* 0x000fc80000800000 */
[----:B------:R2:W4:Y:S01]  /*03a0*/  MUFU.RCP R14, R20 ;  /* 0x00000014000e7308 */ /* 0x0005220000001000 */
[----:B------:R-:W-:Y:S01]  /*03b0*/  @!P4 FMUL R11, R11, 16777216 ;  /* 0x4b8000000b0bc820 */ /* 0x000fe20000400000 */
[----:B------:R-:W-:Y:S01]  /*03c0*/  @!P5 FMUL R28, R28, 16777216 ;  /* 0x4b8000001c1cd820 */ /* 0x000fe20000400000 */
[----:B--2---:R-:W-:Y:S01]  /*03d0*/  FADD R20, -R13, R9 ;  /* 0x000000090d147221 */ /* 0x004fe20000000100 */
[----:B------:R-:W-:Y:S01]  /*03e0*/  FSEL R13, R4, 1, P2 ;  /* 0x3f800000040d7808 */ /* 0x000fe20001000000 */
[----:B------:R-:W-:Y:S01]  /*03f0*/  FADD R21, -R12, R8 ;  /* 0x000000080c157221 */ /* 0x000fe20000000100 */
[----:B0-----:R-:W-:Y:S01]  /*0400*/  FMUL R22, R22, R11 ;  /* 0x0000000b16167220 */ /* 0x001fe20000400000 */
[----:B-1----:R-:W-:Y:S02]  /*0410*/  FMUL R23, R23, R28 ;  /* 0x0000001c17177220 */ /* 0x002fe40000400000 */
[----:B------:R-:W-:Y:S01]  /*0420*/  @!P6 FMUL R13, R13, 16777216 ;  /* 0x4b8000000d0de820 */ /* 0x000fe20000400000 */
[----:B------:R-:W-:-:S02]  /*0430*/  CS2R R8, SRZ ;  /* 0x0000000000087805 */ /* 0x000fc4000001ff00 */
[----:B------:R-:W-:Y:S01]  /*0440*/  CS2R R10, SRZ ;  /* 0x00000000000a7805 */ /* 0x000fe2000001ff00 */
[----:B------:R-:W-:-:S04]  /*0450*/  IMAD.WIDE R28, R17, 0x4, R24 ;  /* 0x00000004111c7825 */ /* 0x000fc800078e0218 */
[----:B----4-:R-:W-:Y:S01]  /*0460*/  FMUL R25, R14, R13 ;  /* 0x0000000d0e197220 */ /* 0x010fe20000400000 */
[----:B------:R-:W-:Y:S02]  /*0470*/  CS2R R12, SRZ ;  /* 0x00000000000c7805 */ /* 0x000fe4000001ff00 */
[----:B------:R-:W-:Y:S01]  /*0480*/  CS2R R14, SRZ ;  /* 0x00000000000e7805 */ /* 0x000fe2000001ff00 */
[----:B------:R3:W2:Y:S05]  /*0490*/  @!P3 LDG.E.EL.128 R8, desc[UR6][R28.64] ;  /* 0x000000061c08b981 */ /* 0x0006aa000c2e1d00 */
[----:B------:R0:W2:Y:S01]  /*04a0*/  @!P3 LDG.E.EL.128 R12, desc[UR6][R26.64] ;  /* 0x000000061a0cb981 */ /* 0x0000a2000c2e1d00 */
[----:B---3--:R-:W-:Y:S01]  /*04b0*/  IMAD.WIDE R28, R16, 0x4, R18 ;  /* 0x00000004101c7825 */ /* 0x008fe200078e0212 */
[----:B------:R-:W-:-:S02]  /*04c0*/  CS2R R16, SRZ ;  /* 0x0000000000107805 */ /* 0x000fc4000001ff00 */
[----:B------:R-:W-:-:S06]  /*04d0*/  CS2R R18, SRZ ;  /* 0x0000000000127805 */ /* 0x000fcc000001ff00 */
[----:B------:R-:W3:Y:S01]  /*04e0*/  @!P3 LDG.E.EL.128 R16, desc[UR6][R28.64] ;  /* 0x000000061c10b981 */ /* 0x000ee2000c2e1d00 */
[----:B------:R-:W-:-:S04]  /*04f0*/  FADD R7, R7, 9.9999997473787516356e-06 ;  /* 0x3727c5ac07077421 */ /* 0x000fc80000000000 */
[----:B------:R-:W1:Y:S02]  /*0500*/  MUFU.SQRT R24, R7 ;  /* 0x0000000700187308 */ /* 0x000e640000002000 */
[C---:B-1----:R-:W-:Y:S02]  /*0510*/  FSETP.GT.AND P0, PT, R24.reuse, 8.50705917302346158658e+37, PT ;  /* 0x7e8000001800780b */ /* 0x042fe40003f04000 */
[C---:B------:R-:W-:Y:S01]  /*0520*/  FSETP.GEU.AND P1, PT, R24.reuse, 1.175494350822287508e-38, PT ;  /* 0x008000001800780b */ /* 0x040fe20003f2e000 */
[----:B------:R-:W1:Y:S10]  /*0530*/  S2UR UR5, SR_CgaCtaId ;  /* 0x00000000000579c3 */ /* 0x000e740000008800 */
[----:B------:R-:W-:-:S04]  /*0540*/  @P0 FMUL R24, R24, 0.25 ;  /* 0x3e80000018180820 */ /* 0x000fc80000400000 */
[----:B------:R-:W-:Y:S01]  /*0550*/  @!P1 FMUL R24, R24, 16777216 ;  /* 0x4b80000018189820 */ /* 0x000fe20000400000 */
[----:B0-----:R-:W-:-:S05]  /*0560*/  FSEL R27, R4, 1, P0 ;  /* 0x3f800000041b7808 */ /* 0x001fca0000000000 */
[----:B------:R-:W0:Y:S01]  /*0570*/  MUFU.RCP R24, R24 ;  /* 0x0000001800187308 */ /* 0x000e220000001000 */
[----:B------:R-:W-:Y:S01]  /*0580*/  SHF.R.U32.HI R4, RZ, 0x1, R0 ;  /* 0x00000001ff047819 */ /* 0x000fe20000011600 */
[----:B------:R-:W-:-:S03]  /*0590*/  @!P1 FMUL R27, R27, 16777216 ;  /* 0x4b8000001b1b9820 */ /* 0x000fc60000400000 */
[----:B------:R-:W-:Y:S01]  /*05a0*/  SGXT.U32 R4, R4, 0x6 ;  /* 0x000000060404781a */ /* 0x000fe20000000000 */
[----:B------:R-:W-:Y:S01]  /*05b0*/  UMOV UR4, 0x400 ;  /* 0x0000040000047882 */ /* 0x000fe20000000000 */
[----:B------:R-:W-:Y:S02]  /*05c0*/  SHF.R.U32.HI R26, RZ, 0x4, R0 ;  /* 0x00000004ff1a7819 */ /* 0x000fe40000011600 */
[----:B------:R-:W-:Y:S02]  /*05d0*/  SHF.L.U32 R7, R0, 0x5, RZ ;  /* 0x0000000500077819 */ /* 0x000fe400000006ff */
[----:B------:R-:W-:Y:S01]  /*05e0*/  LOP3.LUT R3, R3, R4, RZ, 0xfc, !PT ;  /* 0x0000000403037212 */ /* 0x000fe200078efcff */
[----:B-1----:R-:W-:Y:S01]  /*05f0*/  UPRMT UR4, UR5, 0x654, UR4 ;  /* 0x0000065405047896 */ /* 0x002fe20008000004 */
[----:B------:R-:W-:Y:S01]  /*0600*/  LOP3.LUT R7, R7, 0x1e0, RZ, 0xc0, !PT ;  /* 0x000001e007077812 */ /* 0x000fe200078ec0ff */
[----:B0-----:R-:W-:Y:S01]  /*0610*/  FMUL R4, R24, R27 ;  /* 0x0000001b18047220 */ /* 0x001fe20000400000 */
[----:B------:R-:W-:Y:S01]  /*0620*/  SGXT.U32 R24, R26, 0x3 ;  /* 0x000000031a18781a */ /* 0x000fe20000000000 */
[----:B------:R-:W-:Y:S01]  /*0630*/  FMUL R25, R25, R6 ;  /* 0x0000000619197220 */ /* 0x000fe20000400000 */
[----:B------:R-:W-:Y:S01]  /*0640*/  FMUL R21, R22, R21 ;  /* 0x0000001516157220 */ /* 0x000fe20000400000 */
[----:B------:R-:W-:Y:S01]  /*0650*/  FMUL R20, R23, R20 ;  /* 0x0000001417147220 */ /* 0x000fe20000400000 */
[----:B------:R-:W-:Y:S01]  /*0660*/  FMUL R6, R4, R5 ;  /* 0x0000000504067220 */ /* 0x000fe20000400000 */
[----:B------:R-:W-:-:S02]  /*0670*/  LOP3.LUT R22, R7, R24, RZ, 0xfc, !PT ;  /* 0x0000001807167212 */ /* 0x000fc400078efcff */
[----:B------:R-:W-:Y:S01]  /*0680*/  LEA R7, R7, UR4, 0x1 ;  /* 0x0000000407077c11 */ /* 0x000fe2000f8e08ff */
[----:B------:R-:W-:-:S04]  /*0690*/  IMAD.SHL.U32 R5, R0, 0x8, RZ ;  /* 0x0000000800057824 */ /* 0x000fc800078e00ff */
[----:B------:R-:W-:Y:S02]  /*06a0*/  IMAD R4, R22, 0x4, R7 ;  /* 0x0000000416047824 */ /* 0x000fe400078e0207 */
[----:B------:R-:W-:Y:S01]  /*06b0*/  IMAD.SHL.U32 R7, R0, 0x10, RZ ;  /* 0x0000001000077824 */ /* 0x000fe200078e00ff */
[----:B------:R-:W-:Y:S01]  /*06c0*/  ISETP.GE.AND P4, PT, R3, 0x40, PT ;  /* 0x000000400300780c */ /* 0x000fe20003f86270 */
[----:B--2---:R-:W-:Y:S01]  /*06d0*/  FFMA R21, R21, R8, R12 ;  /* 0x0000000815157223 */ /* 0x004fe2000000000c */
[----:B------:R-:W-:Y:S01]  /*06e0*/  FFMA R20, R20, R9, R13 ;  /* 0x0000000914147223 */ /* 0x000fe2000000000d */
[----:B------:R-:W-:Y:S01]  /*06f0*/  FFMA R6, R6, R11, R15 ;  /* 0x0000000b06067223 */ /* 0x000fe2000000000f */
[----:B------:R-:W-:Y:S01]  /*0700*/  FFMA R25, R25, R10, R14 ;  /* 0x0000000a19197223 */ /* 0x000fe2000000000e */
[----:B------:R-:W-:Y:S02]  /*0710*/  LOP3.LUT R8, R5, 0x3f0, RZ, 0xc0, !PT ;  /* 0x000003f005087812 */ /* 0x000fe400078ec0ff */
[----:B------:R-:W-:-:S02]  /*0720*/  LOP3.LUT R11, R7, 0x7f0, RZ, 0xc0, !PT ;  /* 0x000007f0070b7812 */ /* 0x000fc400078ec0ff */
[C---:B---3--:R-:W-:Y:S01]  /*0730*/  FSETP.GEU.AND P3, PT, R21.reuse, -R16, PT ;  /* 0x800000101500720b */ /* 0x048fe20003f6e000 */
[----:B------:R-:W-:Y:S01]  /*0740*/  FADD R16, R21, R16 ;  /* 0x0000001015107221 */ /* 0x000fe20000000000 */
[C---:B------:R-:W-:Y:S01]  /*0750*/  FSETP.GEU.AND P2, PT, R20.reuse, -R17, PT ;  /* 0x800000111400720b */ /* 0x040fe20003f4e000 */
[----:B------:R-:W-:Y:S01]  /*0760*/  FADD R17, R20, R17 ;  /* 0x0000001114117221 */ /* 0x000fe20000000000 */
[C---:B------:R-:W-:Y:S01]  /*0770*/  FSETP.GEU.AND P1, PT, R25.reuse, -R18, PT ;  /* 0x800000121900720b */ /* 0x040fe20003f2e000 */
[----:B------:R-:W-:Y:S01]  /*0780*/  FADD R18, R25, R18 ;  /* 0x0000001219127221 */ /* 0x000fe20000000000 */
[C---:B------:R-:W-:Y:S01]  /*0790*/  FSETP.GEU.AND P0, PT, R6.reuse, -R19, PT ;  /* 0x800000130600720b */ /* 0x040fe20003f0e000 */
[----:B------:R-:W-:Y:S01]  /*07a0*/  FADD R6, R6, R19 ;  /* 0x0000001306067221 */ /* 0x000fe20000000000 */
[----:B------:R-:W-:Y:S02]  /*07b0*/  FSEL R5, R16, RZ, P3 ;  /* 0x000000ff10057208 */ /* 0x000fe40001800000 */
[----:B------:R-:W-:-:S02]  /*07c0*/  FSEL R17, R17, RZ, P2 ;  /* 0x000000ff11117208 */ /* 0x000fc40001000000 */
[----:B------:R-:W-:Y:S02]  /*07d0*/  FSEL R7, R18, RZ, P1 ;  /* 0x000000ff12077208 */ /* 0x000fe40000800000 */
[----:B------:R-:W-:Y:S01]  /*07e0*/  FSEL R9, R6, RZ, P0 ;  /* 0x000000ff06097208 */ /* 0x000fe20000000000 */
[----:B------:R0:W-:Y:S04]  /*07f0*/  STS [R4], R5 ;  /* 0x0000000504007388 */ /* 0x0001e80000000800 */
[----:B------:R0:W-:Y:S04]  /*0800*/  STS [R4+0x30], R17 ;  /* 0x0000301104007388 */ /* 0x0001e80000000800 */
[----:B------:R0:W-:Y:S04]  /*0810*/  STS [R4+0x60], R7 ;  /* 0x0000600704007388 */ /* 0x0001e80000000800 */
[----:B------:R0:W-:Y:S01]  /*0820*/  STS [R4+0x90], R9 ;  /* 0x0000900904007388 */ /* 0x0001e20000000800 */
[----:B------:R-:W-:Y:S01]  /*0830*/  IADD3 R6, R11, UR4, R8 ;  /* 0x000000040b067c10 */ /* 0x000fe2000fffe008 */
[----:B------:R-:W-:Y:S06]  /*0840*/  BAR.SYNC.DEFER_BLOCKING 0x0 ;  /* 0x0000000000007b1d */ /* 0x000fec0000010000 */
[----:B0-----:R-:W-:Y:S05]  /*0850*/  @P4 EXIT ;  /* 0x000000000000494d */ /* 0x001fea0003800000 */
[----:B------:R-:W0:Y:S01]  /*0860*/  LDS.128 R4, [R6] ;  /* 0x0000000006047984 */ /* 0x000e220000000c00 */
[----:B------:R-:W-:Y:S01]  /*0870*/  SHF.L.U32 R9, R0, 0x2, RZ ;  /* 0x0000000200097819 */ /* 0x000fe200000006ff */
[----:B------:R-:W-:Y:S01]  /*0880*/  IMAD.SHL.U32 R0, R2, 0x8, RZ ;  /* 0x0000000802007824 */ /* 0x000fe200078e00ff */
[----:B------:R-:W-:-:S04]  /*0890*/  SHF.R.S32.HI R11, RZ, 0x1c, R2 ;  /* 0x0000001cff0b7819 */ /* 0x000fc80000011402 */
[----:B------:R-:W-:Y:S02]  /*08a0*/  LOP3.LUT R0, R0, 0x4, R9, 0xf8, !PT ;  /* 0x0000000400007812 */ /* 0x000fe400078ef809 */
[----:B------:R-:W-:Y:S01]  /*08b0*/  SGXT R11, R11, 0x1 ;  /* 0x000000010b0b781a */ /* 0x000fe20000000200 */
[----:B------:R-:W1:Y:S03]  /*08c0*/  LDC.64 R8, c[0x0][0x240] ;  /* 0x00009000ff087b82 */ /* 0x000e660000000a00 */
[----:B------:R-:W-:-:S04]  /*08d0*/  LEA.HI R11, R11, R0, RZ, 0x8 ;  /* 0x000000000b0b7211 */ /* 0x000fc800078f40ff */
[C---:B------:R-:W-:Y:S01]  /*08e0*/  LOP3.LUT R13, R11.reuse, 0xffffff00, RZ, 0xc0, !PT ;  /* 0xffffff000b0d7812 */ /* 0x040fe200078ec0ff */
[----:B------:R-:W-:-:S04]  /*08f0*/  IMAD.SHL.U32 R11, R11, 0x40, RZ ;  /* 0x000000400b0b7824 */ /* 0x000fc800078e00ff */
[----:B------:R-:W-:Y:S01]  /*0900*/  IMAD.IADD R0, R0, 0x1, -R13 ;  /* 0x0000000100007824 */ /* 0x000fe200078e0a0d */
[----:B------:R-:W-:-:S04]  /*0910*/  LOP3.LUT R11, R11, 0xffffc000, RZ, 0xc0, !PT ;  /* 0xffffc0000b0b7812 */ /* 0x000fc800078ec0ff */
[----:B------:R-:W-:-:S05]  /*0920*/  LEA R0, R3, R0, 0x8 ;  /* 0x0000000003007211 */ /* 0x000fca00078e40ff */
[----:B------:R-:W-:-:S04]  /*0930*/  IMAD.IADD R3, R0, 0x1, R11 ;  /* 0x0000000100037824 */ /* 0x000fc800078e020b */
[----:B-1----:R-:W-:-:S05]  /*0940*/  IMAD.WIDE R2, R3, 0x4, R8 ;  /* 0x0000000403027825 */ /* 0x002fca00078e0208 */
[----:B0-----:R-:W-:Y:S01]  /*0950*/  STG.E.128 desc[UR6][R2.64], R4 ;  /* 0x0000000402007986 */ /* 0x001fe2000c101d06 */
[----:B------:R-:W-:Y:S05]  /*0960*/  EXIT ;  /* 0x000000000000794d */ /* 0x000fea0003800000 */
.L_x_0:
[----:B------:R-:W-:-:S00]  /*0970*/  BRA `(.L_x_0) ;  /* 0xfffffffc00fc7947 */ /* 0x000fc0000383ffff */
[----:B------:R-:W-:-:S00]  /*0980*/  NOP ;  /* 0x0000000000007918 */ /* 0x000fc00000000000 */
[----:B------:R-:W-:-:S00]  /*0990*/  NOP ;  /* 0x0000000000007918 */ /* 0x000fc00000000000 */
[----:B------:R-:W-:-:S00]  /*09a0*/  NOP ;  /* 0x0000000000007918 */ /* 0x000fc00000000000 */
[----:B------:R-:W-:-:S00]  /*09b0*/  NOP ;  /* 0x0000000000007918 */ /* 0x000fc00000000000 */
[----:B------:R-:W-:-:S00]  /*09c0*/  NOP ;  /* 0x0000000000007918 */ /* 0x000fc00000000000 */
[----:B------:R-:W-:-:S00]  /*09d0*/  NOP ;  /* 0x0000000000007918 */ /* 0x000fc00000000000 */
[----:B------:R-:W-:-:S00]  /*09e0*/  NOP ;  /* 0x0000000000007918 */ /* 0x000fc00000000000 */
[----:B------:R-:W-:-:S00]  /*09f0*/  NOP ;  /* 0x0000000000007918 */ /* 0x000fc00000000000 */
.L_x_1:


//--------------------- .nv.global.init           --------------------------
	.section	.nv.global.init,"aw",@progbits
.nv.global.init:
	.type		_$_str,@object
	.size		_$_str,(_$_str_$_2 - _$_str)
_$_str:
        /*0000*/ 	.byte	0x5f, 0x5f, 0x43, 0x55, 0x44, 0x41, 0x5f, 0x46, 0x54, 0x5a, 0x00
	.type		_$_str_$_2,@object
	.size		_$_str_$_2,(.L_1 - _$_str_$_2)
_$_str_$_2:
        /*000b*/ 	.byte	0x5f, 0x5f, 0x43, 0x55, 0x44, 0x41, 0x5f, 0x50, 0x52, 0x45, 0x43, 0x5f, 0x53, 0x51, 0x52, 0x54
        /*001b*/ 	.byte	0x00
.L_1:


//--------------------- .nv.shared.triton_poi_fused__native_batch_norm_legit_no_training_add_relu_13 --------------------------
	.section	.nv.shared.triton_poi_fused__native_batch_norm_legit_no_training_add_relu_13,"aw",@nobits
	.sectionflags	@""
	.align	16
	.zero		1024


//--------------------- .nv.constant0.triton_poi_fused__native_batch_norm_legit_no_training_add_relu_13 --------------------------
	.section	.nv.constant0.triton_poi_fused__native_batch_norm_legit_no_training_add_relu_13,"a",@progbits
	.sectionflags	@""
	.align	4
.nv.constant0.triton_poi_fused__native_batch_norm_legit_no_training_add_relu_13:
	.zero		592
